//
// Generated by NVIDIA NVVM Compiler
//
// Compiler Build ID: CL-36424714
// Cuda compilation tools, release 13.0, V13.0.88
// Based on NVVM 20.0.0
//

.version 9.0
.target sm_100
.address_size 64

	// .globl	_Z7addvectPiS_S_i

.visible .entry _Z7addvectPiS_S_i(
	.param .u64 .ptr .align 1 _Z7addvectPiS_S_i_param_0,
	.param .u64 .ptr .align 1 _Z7addvectPiS_S_i_param_1,
	.param .u64 .ptr .align 1 _Z7addvectPiS_S_i_param_2,
	.param .u32 _Z7addvectPiS_S_i_param_3
)
{
	.reg .pred 	%p<2>;
	.reg .b32 	%r<9>;
	.reg .b64 	%rd<11>;

	ld.param.u64 	%rd1, [_Z7addvectPiS_S_i_param_0];
	ld.param.u64 	%rd2, [_Z7addvectPiS_S_i_param_1];
	ld.param.u64 	%rd3, [_Z7addvectPiS_S_i_param_2];
	ld.param.u32 	%r2, [_Z7addvectPiS_S_i_param_3];
	mov.u32 	%r3, %ctaid.x;
	mov.u32 	%r4, %ntid.x;
	mov.u32 	%r5, %tid.x;
	mad.lo.s32 	%r1, %r3, %r4, %r5;
	setp.ge.s32 	%p1, %r1, %r2;
	@%p1 bra 	$L__BB0_2;
	cvta.to.global.u64 	%rd4, %rd1;
	cvta.to.global.u64 	%rd5, %rd2;
	cvta.to.global.u64 	%rd6, %rd3;
	mul.wide.s32 	%rd7, %r1, 4;
	add.s64 	%rd8, %rd4, %rd7;
	ld.global.u32 	%r6, [%rd8];
	add.s64 	%rd9, %rd5, %rd7;
	ld.global.u32 	%r7, [%rd9];
	add.s32 	%r8, %r7, %r6;
	add.s64 	%rd10, %rd6, %rd7;
	st.global.u32 	[%rd10], %r8;
$L__BB0_2:
	ret;

}


// ===== COMPILED SASS (sm_100) =====

	.target	sm_100

	.elftype	@"ET_EXEC"


//--------------------- .note.nv.tkinfo           --------------------------
	.section	.note.nv.tkinfo,"",@"SHT_NOTE"
	.sectionflags	@"SHF_NOTE_NV_TKINFO"
	.tkinfo
        /*0018*/ 	.word	0x00000002
        /*0030*/ 	.string	""
        /*0030*/ 	.string	"ptxas"
        /*0030*/ 	.string	"Cuda compilation tools, release 13.0, V13.0.88"
        /*0030*/ 	.string	"Build cuda_13.0.r13.0/compiler.36424714_0"
        /*0030*/ 	.string	"-arch sm_100 -m 64 "



//--------------------- .note.nv.cuinfo           --------------------------
	.section	.note.nv.cuinfo,"",@"SHT_NOTE"
	.sectionflags	@"SHF_NOTE_NV_CUINFO"
        /*0018*/ 	.short	0x0002
        /*001a*/ 	.short	0x0064
        /*001c*/ 	.short	0x0082
	.zero		2


//--------------------- .nv.info                  --------------------------
	.section	.nv.info,"",@"SHT_CUDA_INFO"
	.align	4


	//----- nvinfo : EIATTR_REGCOUNT
	.align		4
        /*0000*/ 	.byte	0x04, 0x2f
        /*0002*/ 	.short	(.L_1 - .L_0)
	.align		4
.L_0:
        /*0004*/ 	.word	index@(_Z7addvectPiS_S_i)
        /*0008*/ 	.word	0x0000000c


	//----- nvinfo : EIATTR_FRAME_SIZE
	.align		4
.L_1:
        /*000c*/ 	.byte	0x04, 0x11
        /*000e*/ 	.short	(.L_3 - .L_2)
	.align		4
.L_2:
        /*0010*/ 	.word	index@(_Z7addvectPiS_S_i)
        /*0014*/ 	.word	0x00000000


	//----- nvinfo : EIATTR_MIN_STACK_SIZE
	.align		4
.L_3:
        /*0018*/ 	.byte	0x04, 0x12
        /*001a*/ 	.short	(.L_5 - .L_4)
	.align		4
.L_4:
        /*001c*/ 	.word	index@(_Z7addvectPiS_S_i)
        /*0020*/ 	.word	0x00000000
.L_5:


//--------------------- .nv.compat                --------------------------
	.section	.nv.compat,"",@"SHT_CUDA_COMPAT_INFO"
	.align	4
        /*0000*/ 	.byte	0x02, 0x09, 0x00, 0x00, 0x02, 0x02, 0x01, 0x00, 0x02, 0x05, 0x05, 0x00, 0x03, 0x07, 0x01, 0x01
        /*0010*/ 	.byte	0x02, 0x03, 0x00, 0x00, 0x02, 0x06, 0x01, 0x00, 0x04, 0x0b, 0x08, 0x00, 0x09, 0x00, 0x00, 0x00
        /*0020*/ 	.byte	0x00, 0x00, 0x00, 0x00


//--------------------- .nv.info._Z7addvectPiS_S_i --------------------------
	.section	.nv.info._Z7addvectPiS_S_i,"",@"SHT_CUDA_INFO"
	.sectionflags	@""
	.align	4


	//----- nvinfo : EIATTR_CUDA_API_VERSION
	.align		4
        /*0000*/ 	.byte	0x04, 0x37
        /*0002*/ 	.short	(.L_7 - .L_6)
.L_6:
        /*0004*/ 	.word	0x00000082


	//----- nvinfo : EIATTR_KPARAM_INFO
	.align		4
.L_7:
        /*0008*/ 	.byte	0x04, 0x17
        /*000a*/ 	.short	(.L_9 - .L_8)
.L_8:
        /*000c*/ 	.word	0x00000000
        /*0010*/ 	.short	0x0003
        /*0012*/ 	.short	0x0018
        /*0014*/ 	.byte	0x00, 0xf0, 0x11, 0x00


	//----- nvinfo : EIATTR_KPARAM_INFO
	.align		4
.L_9:
        /*0018*/ 	.byte	0x04, 0x17
        /*001a*/ 	.short	(.L_11 - .L_10)
.L_10:
        /*001c*/ 	.word	0x00000000
        /*0020*/ 	.short	0x0002
        /*0022*/ 	.short	0x0010
        /*0024*/ 	.byte	0x00, 0xf5, 0x21, 0x00


	//----- nvinfo : EIATTR_KPARAM_INFO
	.align		4
.L_11:
        /*0028*/ 	.byte	0x04, 0x17
        /*002a*/ 	.short	(.L_13 - .L_12)
.L_12:
        /*002c*/ 	.word	0x00000000
        /*0030*/ 	.short	0x0001
        /*0032*/ 	.short	0x0008
        /*0034*/ 	.byte	0x00, 0xf5, 0x21, 0x00


	//----- nvinfo : EIATTR_KPARAM_INFO
	.align		4
.L_13:
        /*0038*/ 	.byte	0x04, 0x17
        /*003a*/ 	.short	(.L_15 - .L_14)
.L_14:
        /*003c*/ 	.word	0x00000000
        /*0040*/ 	.short	0x0000
        /*0042*/ 	.short	0x0000
        /*0044*/ 	.byte	0x00, 0xf5, 0x21, 0x00


	//----- nvinfo : EIATTR_SPARSE_MMA_MASK
	.align		4
.L_15:
        /*0048*/ 	.byte	0x03, 0x50
        /*004a*/ 	.short	0x0000


	//----- nvinfo : EIATTR_MAXREG_COUNT
	.align		4
        /*004c*/ 	.byte	0x03, 0x1b
        /*004e*/ 	.short	0x00ff


	//----- nvinfo : EIATTR_MERCURY_ISA_VERSION
	.align		4
        /*0050*/ 	.byte	0x03, 0x5f
        /*0052*/ 	.short	0x0101


	//----- nvinfo : EIATTR_VRC_CTA_INIT_COUNT
	.align		4
        /*0054*/ 	.byte	0x02, 0x4a
	.zero		1
	.zero		1


	//----- nvinfo : EIATTR_EXIT_INSTR_OFFSETS
	.align		4
        /*0058*/ 	.byte	0x04, 0x1c
        /*005a*/ 	.short	(.L_17 - .L_16)


	//   ....[0]....
.L_16:
        /*005c*/ 	.word	0x00000070


	//   ....[1]....
        /*0060*/ 	.word	0x00000130


	//----- nvinfo : EIATTR_CBANK_PARAM_SIZE
	.align		4
.L_17:
        /*0064*/ 	.byte	0x03, 0x19
        /*0066*/ 	.short	0x001c


	//----- nvinfo : EIATTR_PARAM_CBANK
	.align		4
        /*0068*/ 	.byte	0x04, 0x0a
        /*006a*/ 	.short	(.L_19 - .L_18)
	.align		4
.L_18:
        /*006c*/ 	.word	index@(.nv.constant0._Z7addvectPiS_S_i)
        /*0070*/ 	.short	0x0380
        /*0072*/ 	.short	0x001c


	//----- nvinfo : EIATTR_SW_WAR
	.align		4
.L_19:
        /*0074*/ 	.byte	0x04, 0x36
        /*0076*/ 	.short	(.L_21 - .L_20)
.L_20:
        /*0078*/ 	.word	0x00000008
.L_21:


//--------------------- .nv.callgraph             --------------------------
	.section	.nv.callgraph,"",@"SHT_CUDA_CALLGRAPH"
	.align	4
	.sectionentsize	8
	.align		4
        /*0000*/ 	.word	0x00000000
	.align		4
        /*0004*/ 	.word	0xffffffff
	.align		4
        /*0008*/ 	.word	0x00000000
	.align		4
        /*000c*/ 	.word	0xfffffffe
	.align		4
        /*0010*/ 	.word	0x00000000
	.align		4
        /*0014*/ 	.word	0xfffffffd
	.align		4
        /*0018*/ 	.word	0x00000000
	.align		4
        /*001c*/ 	.word	0xfffffffc


//--------------------- .text._Z7addvectPiS_S_i   --------------------------
	.section	.text._Z7addvectPiS_S_i,"ax",@progbits
	.align	128
        .global         _Z7addvectPiS_S_i
        .type           _Z7addvectPiS_S_i,@function
        .size           _Z7addvectPiS_S_i,(.L_x_1 - _Z7addvectPiS_S_i)
        .other          _Z7addvectPiS_S_i,@"STO_CUDA_ENTRY STV_DEFAULT"
_Z7addvectPiS_S_i:
.text._Z7addvectPiS_S_i:
[----:B------:R-:W-:Y:S01]  /*0000*/  LDC R1, c[0x0][0x37c] ;  /* 0x0000df00ff017b82 */ /* 0x000fe20000000800 */
[----:B------:R-:W0:Y:S07]  /*0010*/  S2R R0, SR_TID.X ;  /* 0x0000000000007919 */ /* 0x000e2e0000002100 */
[----:B------:R-:W0:Y:S01]  /*0020*/  S2UR UR4, SR_CTAID.X ;  /* 0x00000000000479c3 */ /* 0x000e220000002500 */
[----:B------:R-:W1:Y:S07]  /*0030*/  LDCU UR5, c[0x0][0x398] ;  /* 0x00007300ff0577ac */ /* 0x000e6e0008000800 */
[----:B------:R-:W0:Y:S02]  /*0040*/  LDC R9, c[0x0][0x360] ;  /* 0x0000d800ff097b82 */ /* 0x000e240000000800 */
[----:B0-----:R-:W-:-:S05]  /*0050*/  IMAD R9, R9, UR4, R0 ;  /* 0x0000000409097c24 */ /* 0x001fca000f8e0200 */
[----:B-1----:R-:W-:-:S13]  /*0060*/  ISETP.GE.AND P0, PT, R9, UR5, PT ;  /* 0x0000000509007c0c */ /* 0x002fda000bf06270 */
[----:B------:R-:W-:Y:S05]  /*0070*/  @P0 EXIT ;  /* 0x000000000000094d */ /* 0x000fea0003800000 */
[----:B------:R-:W0:Y:S01]  /*0080*/  LDC.64 R2, c[0x0][0x380] ;  /* 0x0000e000ff027b82 */ /* 0x000e220000000a00 */
[----:B------:R-:W1:Y:S07]  /*0090*/  LDCU.64 UR4, c[0x0][0x358] ;  /* 0x00006b00ff0477ac */ /* 0x000e6e0008000a00 */
[----:B------:R-:W2:Y:S08]  /*00a0*/  LDC.64 R4, c[0x0][0x388] ;  /* 0x0000e200ff047b82 */ /* 0x000eb00000000a00 */
[----:B------:R-:W3:Y:S01]  /*00b0*/  LDC.64 R6, c[0x0][0x390] ;  /* 0x0000e400ff067b82 */ /* 0x000ee20000000a00 */
[----:B0-----:R-:W-:-:S06]  /*00c0*/  IMAD.WIDE R2, R9, 0x4, R2 ;  /* 0x0000000409027825 */ /* 0x001fcc00078e0202 */
[----:B-1----:R-:W4:Y:S01]  /*00d0*/  LDG.E R2, desc[UR4][R2.64] ;  /* 0x0000000402027981 */ /* 0x002f22000c1e1900 */
[----:B--2---:R-:W-:-:S06]  /*00e0*/  IMAD.WIDE R4, R9, 0x4, R4 ;  /* 0x0000000409047825 */ /* 0x004fcc00078e0204 */
[----:B------:R-:W4:Y:S01]  /*00f0*/  LDG.E R5, desc[UR4][R4.64] ;  /* 0x0000000404057981 */ /* 0x000f22000c1e1900 */
[----:B---3--:R-:W-:Y:S01]  /*0100*/  IMAD.WIDE R6, R9, 0x4, R6 ;  /* 0x0000000409067825 */ /* 0x008fe200078e0206 */
[----:B----4-:R-:W-:-:S05]  /*0110*/  IADD3 R9, PT, PT, R2, R5, RZ ;  /* 0x0000000502097210 */ /* 0x010fca0007ffe0ff */
[----:B------:R-:W-:Y:S01]  /*0120*/  STG.E desc[UR4][R6.64], R9 ;  /* 0x0000000906007986 */ /* 0x000fe2000c101904 */
[----:B------:R-:W-:Y:S05]  /*0130*/  EXIT ;  /* 0x000000000000794d */ /* 0x000fea0003800000 */
.L_x_0:
[----:B------:R-:W-:-:S00]  /*0140*/  BRA `(.L_x_0) ;  /* 0xfffffffc00fc7947 */ /* 0x000fc0000383ffff */
[----:B------:R-:W-:-:S00]  /*0150*/  NOP ;  /* 0x0000000000007918 */ /* 0x000fc00000000000 */
        /* <DEDUP_REMOVED lines=10> */
.L_x_1:


//--------------------- .nv.shared.reserved.0     --------------------------
	.section	.nv.shared.reserved.0,"aw",@nobits
	.weak		__nv_reservedSMEM_offset_0_alias
	.size		__nv_reservedSMEM_offset_0_alias, 0, 64
	.other		__nv_reservedSMEM_offset_0_alias,@"STO_CUDA_RESERVED_SHARED STV_DEFAULT"
__nv_reservedSMEM_offset_0_alias:
	.zero		0
	.zero		64


//--------------------- .nv.constant0._Z7addvectPiS_S_i --------------------------
	.section	.nv.constant0._Z7addvectPiS_S_i,"a",@progbits
	.sectionflags	@""
	.align	4
.nv.constant0._Z7addvectPiS_S_i:
	.zero		924


//--------------------- SYMBOLS --------------------------

	.type		.nv.reservedSmem.offset0,@object
	.size		.nv.reservedSmem.offset0,0x4
